//
// Generated by NVIDIA NVVM Compiler
//
// Compiler Build ID: CL-36424714
// Cuda compilation tools, release 13.0, V13.0.88
// Based on NVVM 20.0.0
//

.version 9.0
.target sm_100
.address_size 64

	// .globl	_Z9mulKernelPiS_i

.visible .entry _Z9mulKernelPiS_i(
	.param .u64 .ptr .align 1 _Z9mulKernelPiS_i_param_0,
	.param .u64 .ptr .align 1 _Z9mulKernelPiS_i_param_1,
	.param .u32 _Z9mulKernelPiS_i_param_2
)
{
	.reg .pred 	%p<2>;
	.reg .b32 	%r<8>;
	.reg .b64 	%rd<8>;

	ld.param.u64 	%rd1, [_Z9mulKernelPiS_i_param_0];
	ld.param.u64 	%rd2, [_Z9mulKernelPiS_i_param_1];
	ld.param.u32 	%r2, [_Z9mulKernelPiS_i_param_2];
	mov.u32 	%r3, %tid.x;
	mov.u32 	%r4, %ctaid.x;
	mov.u32 	%r5, %ntid.x;
	mad.lo.s32 	%r1, %r4, %r5, %r3;
	setp.ge.s32 	%p1, %r1, %r2;
	@%p1 bra 	$L__BB0_2;
	cvta.to.global.u64 	%rd3, %rd1;
	cvta.to.global.u64 	%rd4, %rd2;
	mul.wide.s32 	%rd5, %r1, 4;
	add.s64 	%rd6, %rd3, %rd5;
	ld.global.u32 	%r6, [%rd6];
	mul.lo.s32 	%r7, %r6, 5;
	add.s64 	%rd7, %rd4, %rd5;
	st.global.u32 	[%rd7], %r7;
$L__BB0_2:
	ret;

}


// ===== COMPILED SASS (sm_100) =====

	.target	sm_100

	.elftype	@"ET_EXEC"


//--------------------- .note.nv.tkinfo           --------------------------
	.section	.note.nv.tkinfo,"",@"SHT_NOTE"
	.sectionflags	@"SHF_NOTE_NV_TKINFO"
	.tkinfo
        /*0018*/ 	.word	0x00000002
        /*0030*/ 	.string	""
        /*0030*/ 	.string	"ptxas"
        /*0030*/ 	.string	"Cuda compilation tools, release 13.0, V13.0.88"
        /*0030*/ 	.string	"Build cuda_13.0.r13.0/compiler.36424714_0"
        /*0030*/ 	.string	"-arch sm_100 -m 64 "



//--------------------- .note.nv.cuinfo           --------------------------
	.section	.note.nv.cuinfo,"",@"SHT_NOTE"
	.sectionflags	@"SHF_NOTE_NV_CUINFO"
        /*0018*/ 	.short	0x0002
        /*001a*/ 	.short	0x0064
        /*001c*/ 	.short	0x0082
	.zero		2


//--------------------- .nv.info                  --------------------------
	.section	.nv.info,"",@"SHT_CUDA_INFO"
	.align	4


	//----- nvinfo : EIATTR_REGCOUNT
	.align		4
        /*0000*/ 	.byte	0x04, 0x2f
        /*0002*/ 	.short	(.L_1 - .L_0)
	.align		4
.L_0:
        /*0004*/ 	.word	index@(_Z9mulKernelPiS_i)
        /*0008*/ 	.word	0x0000000a


	//----- nvinfo : EIATTR_FRAME_SIZE
	.align		4
.L_1:
        /*000c*/ 	.byte	0x04, 0x11
        /*000e*/ 	.short	(.L_3 - .L_2)
	.align		4
.L_2:
        /*0010*/ 	.word	index@(_Z9mulKernelPiS_i)
        /*0014*/ 	.word	0x00000000


	//----- nvinfo : EIATTR_MIN_STACK_SIZE
	.align		4
.L_3:
        /*0018*/ 	.byte	0x04, 0x12
        /*001a*/ 	.short	(.L_5 - .L_4)
	.align		4
.L_4:
        /*001c*/ 	.word	index@(_Z9mulKernelPiS_i)
        /*0020*/ 	.word	0x00000000
.L_5:


//--------------------- .nv.compat                --------------------------
	.section	.nv.compat,"",@"SHT_CUDA_COMPAT_INFO"
	.align	4
        /*0000*/ 	.byte	0x02, 0x09, 0x00, 0x00, 0x02, 0x02, 0x01, 0x00, 0x02, 0x05, 0x05, 0x00, 0x03, 0x07, 0x01, 0x01
        /*0010*/ 	.byte	0x02, 0x03, 0x00, 0x00, 0x02, 0x06, 0x01, 0x00, 0x04, 0x0b, 0x08, 0x00, 0x09, 0x00, 0x00, 0x00
        /*0020*/ 	.byte	0x00, 0x00, 0x00, 0x00


//--------------------- .nv.info._Z9mulKernelPiS_i --------------------------
	.section	.nv.info._Z9mulKernelPiS_i,"",@"SHT_CUDA_INFO"
	.sectionflags	@""
	.align	4


	//----- nvinfo : EIATTR_CUDA_API_VERSION
	.align		4
        /*0000*/ 	.byte	0x04, 0x37
        /*0002*/ 	.short	(.L_7 - .L_6)
.L_6:
        /*0004*/ 	.word	0x00000082


	//----- nvinfo : EIATTR_KPARAM_INFO
	.align		4
.L_7:
        /*0008*/ 	.byte	0x04, 0x17
        /*000a*/ 	.short	(.L_9 - .L_8)
.L_8:
        /*000c*/ 	.word	0x00000000
        /*0010*/ 	.short	0x0002
        /*0012*/ 	.short	0x0010
        /*0014*/ 	.byte	0x00, 0xf0, 0x11, 0x00


	//----- nvinfo : EIATTR_KPARAM_INFO
	.align		4
.L_9:
        /*0018*/ 	.byte	0x04, 0x17
        /*001a*/ 	.short	(.L_11 - .L_10)
.L_10:
        /*001c*/ 	.word	0x00000000
        /*0020*/ 	.short	0x0001
        /*0022*/ 	.short	0x0008
        /*0024*/ 	.byte	0x00, 0xf5, 0x21, 0x00


	//----- nvinfo : EIATTR_KPARAM_INFO
	.align		4
.L_11:
        /*0028*/ 	.byte	0x04, 0x17
        /*002a*/ 	.short	(.L_13 - .L_12)
.L_12:
        /*002c*/ 	.word	0x00000000
        /*0030*/ 	.short	0x0000
        /*0032*/ 	.short	0x0000
        /*0034*/ 	.byte	0x00, 0xf5, 0x21, 0x00


	//----- nvinfo : EIATTR_SPARSE_MMA_MASK
	.align		4
.L_13:
        /*0038*/ 	.byte	0x03, 0x50
        /*003a*/ 	.short	0x0000


	//----- nvinfo : EIATTR_MAXREG_COUNT
	.align		4
        /*003c*/ 	.byte	0x03, 0x1b
        /*003e*/ 	.short	0x00ff


	//----- nvinfo : EIATTR_MERCURY_ISA_VERSION
	.align		4
        /*0040*/ 	.byte	0x03, 0x5f
        /*0042*/ 	.short	0x0101


	//----- nvinfo : EIATTR_VRC_CTA_INIT_COUNT
	.align		4
        /*0044*/ 	.byte	0x02, 0x4a
	.zero		1
	.zero		1


	//----- nvinfo : EIATTR_EXIT_INSTR_OFFSETS
	.align		4
        /*0048*/ 	.byte	0x04, 0x1c
        /*004a*/ 	.short	(.L_15 - .L_14)


	//   ....[0]....
.L_14:
        /*004c*/ 	.word	0x00000070


	//   ....[1]....
        /*0050*/ 	.word	0x00000100


	//----- nvinfo : EIATTR_CBANK_PARAM_SIZE
	.align		4
.L_15:
        /*0054*/ 	.byte	0x03, 0x19
        /*0056*/ 	.short	0x0014


	//----- nvinfo : EIATTR_PARAM_CBANK
	.align		4
        /*0058*/ 	.byte	0x04, 0x0a
        /*005a*/ 	.short	(.L_17 - .L_16)
	.align		4
.L_16:
        /*005c*/ 	.word	index@(.nv.constant0._Z9mulKernelPiS_i)
        /*0060*/ 	.short	0x0380
        /*0062*/ 	.short	0x0014


	//----- nvinfo : EIATTR_SW_WAR
	.align		4
.L_17:
        /*0064*/ 	.byte	0x04, 0x36
        /*0066*/ 	.short	(.L_19 - .L_18)
.L_18:
        /*0068*/ 	.word	0x00000008
.L_19:


//--------------------- .nv.callgraph             --------------------------
	.section	.nv.callgraph,"",@"SHT_CUDA_CALLGRAPH"
	.align	4
	.sectionentsize	8
	.align		4
        /*0000*/ 	.word	0x00000000
	.align		4
        /*0004*/ 	.word	0xffffffff
	.align		4
        /*0008*/ 	.word	0x00000000
	.align		4
        /*000c*/ 	.word	0xfffffffe
	.align		4
        /*0010*/ 	.word	0x00000000
	.align		4
        /*0014*/ 	.word	0xfffffffd
	.align		4
        /*0018*/ 	.word	0x00000000
	.align		4
        /*001c*/ 	.word	0xfffffffc


//--------------------- .text._Z9mulKernelPiS_i   --------------------------
	.section	.text._Z9mulKernelPiS_i,"ax",@progbits
	.align	128
        .global         _Z9mulKernelPiS_i
        .type           _Z9mulKernelPiS_i,@function
        .size           _Z9mulKernelPiS_i,(.L_x_1 - _Z9mulKernelPiS_i)
        .other          _Z9mulKernelPiS_i,@"STO_CUDA_ENTRY STV_DEFAULT"
_Z9mulKernelPiS_i:
.text._Z9mulKernelPiS_i:
[----:B------:R-:W-:Y:S01]  /*0000*/  LDC R1, c[0x0][0x37c] ;  /* 0x0000df00ff017b82 */ /* 0x000fe20000000800 */
[----:B------:R-:W0:Y:S07]  /*0010*/  S2R R7, SR_TID.X ;  /* 0x0000000000077919 */ /* 0x000e2e0000002100 */
[----:B------:R-:W0:Y:S01]  /*0020*/  S2UR UR4, SR_CTAID.X ;  /* 0x00000000000479c3 */ /* 0x000e220000002500 */
[----:B------:R-:W1:Y:S07]  /*0030*/  LDCU UR5, c[0x0][0x390] ;  /* 0x00007200ff0577ac */ /* 0x000e6e0008000800 */
[----:B------:R-:W0:Y:S02]  /*0040*/  LDC R0, c[0x0][0x360] ;  /* 0x0000d800ff007b82 */ /* 0x000e240000000800 */
[----:B0-----:R-:W-:-:S05]  /*0050*/  IMAD R7, R0, UR4, R7 ;  /* 0x0000000400077c24 */ /* 0x001fca000f8e0207 */
[----:B-1----:R-:W-:-:S13]  /*0060*/  ISETP.GE.AND P0, PT, R7, UR5, PT ;  /* 0x0000000507007c0c */ /* 0x002fda000bf06270 */
[----:B------:R-:W-:Y:S05]  /*0070*/  @P0 EXIT ;  /* 0x000000000000094d */ /* 0x000fea0003800000 */
[----:B------:R-:W0:Y:S01]  /*0080*/  LDC.64 R2, c[0x0][0x380] ;  /* 0x0000e000ff027b82 */ /* 0x000e220000000a00 */
[----:B------:R-:W1:Y:S07]  /*0090*/  LDCU.64 UR4, c[0x0][0x358] ;  /* 0x00006b00ff0477ac */ /* 0x000e6e0008000a00 */
[----:B------:R-:W2:Y:S01]  /*00a0*/  LDC.64 R4, c[0x0][0x388] ;  /* 0x0000e200ff047b82 */ /* 0x000ea20000000a00 */
[----:B0-----:R-:W-:-:S06]  /*00b0*/  IMAD.WIDE R2, R7, 0x4, R2 ;  /* 0x0000000407027825 */ /* 0x001fcc00078e0202 */
[----:B-1----:R-:W3:Y:S01]  /*00c0*/  LDG.E R2, desc[UR4][R2.64] ;  /* 0x0000000402027981 */ /* 0x002ee2000c1e1900 */
[----:B--2---:R-:W-:Y:S01]  /*00d0*/  IMAD.WIDE R4, R7, 0x4, R4 ;  /* 0x0000000407047825 */ /* 0x004fe200078e0204 */
[----:B---3--:R-:W-:-:S05]  /*00e0*/  LEA R7, R2, R2, 0x2 ;  /* 0x0000000202077211 */ /* 0x008fca00078e10ff */
[----:B------:R-:W-:Y:S01]  /*00f0*/  STG.E desc[UR4][R4.64], R7 ;  /* 0x0000000704007986 */ /* 0x000fe2000c101904 */
[----:B------:R-:W-:Y:S05]  /*0100*/  EXIT ;  /* 0x000000000000794d */ /* 0x000fea0003800000 */
.L_x_0:
[----:B------:R-:W-:-:S00]  /*0110*/  BRA `(.L_x_0) ;  /* 0xfffffffc00fc7947 */ /* 0x000fc0000383ffff */
[----:B------:R-:W-:-:S00]  /*0120*/  NOP ;  /* 0x0000000000007918 */ /* 0x000fc00000000000 */
        /* <DEDUP_REMOVED lines=13> */
.L_x_1:


//--------------------- .nv.shared.reserved.0     --------------------------
	.section	.nv.shared.reserved.0,"aw",@nobits
	.weak		__nv_reservedSMEM_offset_0_alias
	.size		__nv_reservedSMEM_offset_0_alias, 0, 64
	.other		__nv_reservedSMEM_offset_0_alias,@"STO_CUDA_RESERVED_SHARED STV_DEFAULT"
__nv_reservedSMEM_offset_0_alias:
	.zero		0
	.zero		64


//--------------------- .nv.constant0._Z9mulKernelPiS_i --------------------------
	.section	.nv.constant0._Z9mulKernelPiS_i,"a",@progbits
	.sectionflags	@""
	.align	4
.nv.constant0._Z9mulKernelPiS_i:
	.zero		916


//--------------------- SYMBOLS --------------------------

	.type		.nv.reservedSmem.offset0,@object
	.size		.nv.reservedSmem.offset0,0x4
